	.headerflags	@"EF_CUDA_TEXMODE_UNIFIED EF_CUDA_64BIT_ADDRESS EF_CUDA_ACCELERATORS EF_CUDA_SM90 EF_CUDA_VIRTUAL_SM(EF_CUDA_SM90)"
	.elftype	@"ET_EXEC"


//--------------------- .nv.info                  --------------------------
	.section	.nv.info,"",@"SHT_CUDA_INFO"
	.align	4


	//----- nvinfo : EIATTR_REGCOUNT
	.align		4
        /*0000*/ 	.byte	0x04, 0x2f
        /*0002*/ 	.short	(.L_3 - .L_2)
	.align		4
.L_2:
        /*0004*/ 	.word	index@(triton_poi_fused__native_batch_norm_legit_no_training_convolution_relu_0)
        /*0008*/ 	.word	0x00000038


	//----- nvinfo : EIATTR_MIN_STACK_SIZE
	.align		4
.L_3:
        /*000c*/ 	.byte	0x04, 0x12
        /*000e*/ 	.short	(.L_5 - .L_4)
	.align		4
.L_4:
        /*0010*/ 	.word	index@(triton_poi_fused__native_batch_norm_legit_no_training_convolution_relu_0)
        /*0014*/ 	.word	0x00000000


	//----- nvinfo : EIATTR_FRAME_SIZE
	.align		4
.L_5:
        /*0018*/ 	.byte	0x04, 0x11
        /*001a*/ 	.short	(.L_7 - .L_6)
	.align		4
.L_6:
        /*001c*/ 	.word	index@(triton_poi_fused__native_batch_norm_legit_no_training_convolution_relu_0)
        /*0020*/ 	.word	0x00000000


	//----- nvinfo : EIATTR_MIN_STACK_SIZE
	.align		4
.L_7:
        /*0024*/ 	.byte	0x04, 0x12
        /*0026*/ 	.short	(.L_9 - .L_8)
	.align		4
.L_8:
        /*0028*/ 	.word	index@(triton_poi_fused__native_batch_norm_legit_no_training_convolution_relu_0)
        /*002c*/ 	.word	0x00000000
.L_9:


//--------------------- .nv.info.triton_poi_fused__native_batch_norm_legit_no_training_convolution_relu_0 --------------------------
	.section	.nv.info.triton_poi_fused__native_batch_norm_legit_no_training_convolution_relu_0,"",@"SHT_CUDA_INFO"
	.sectionflags	@""
	.align	4


	//----- nvinfo : EIATTR_CUDA_API_VERSION
	.align		4
        /*0000*/ 	.byte	0x04, 0x37
        /*0002*/ 	.short	(.L_11 - .L_10)
.L_10:
        /*0004*/ 	.word	0x0000007c


	//----- nvinfo : EIATTR_KPARAM_INFO
	.align		4
.L_11:
        /*0008*/ 	.byte	0x04, 0x17
        /*000a*/ 	.short	(.L_13 - .L_12)
.L_12:
        /*000c*/ 	.word	0x00000000
        /*0010*/ 	.short	0x0007
        /*0012*/ 	.short	0x0038
        /*0014*/ 	.byte	0x00, 0xf0, 0x11, 0x00


	//----- nvinfo : EIATTR_KPARAM_INFO
	.align		4
.L_13:
        /*0018*/ 	.byte	0x04, 0x17
        /*001a*/ 	.short	(.L_15 - .L_14)
.L_14:
        /*001c*/ 	.word	0x00000000
        /*0020*/ 	.short	0x0006
        /*0022*/ 	.short	0x0030
        /*0024*/ 	.byte	0x00, 0xf4, 0x21, 0x00


	//----- nvinfo : EIATTR_KPARAM_INFO
	.align		4
.L_15:
        /*0028*/ 	.byte	0x04, 0x17
        /*002a*/ 	.short	(.L_17 - .L_16)
.L_16:
        /*002c*/ 	.word	0x00000000
        /*0030*/ 	.short	0x0005
        /*0032*/ 	.short	0x0028
        /*0034*/ 	.byte	0x00, 0xf4, 0x21, 0x00


	//----- nvinfo : EIATTR_KPARAM_INFO
	.align		4
.L_17:
        /*0038*/ 	.byte	0x04, 0x17
        /*003a*/ 	.short	(.L_19 - .L_18)
.L_18:
        /*003c*/ 	.word	0x00000000
        /*0040*/ 	.short	0x0004
        /*0042*/ 	.short	0x0020
        /*0044*/ 	.byte	0x00, 0xf4, 0x21, 0x00


	//----- nvinfo : EIATTR_KPARAM_INFO
	.align		4
.L_19:
        /*0048*/ 	.byte	0x04, 0x17
        /*004a*/ 	.short	(.L_21 - .L_20)
.L_20:
        /*004c*/ 	.word	0x00000000
        /*0050*/ 	.short	0x0003
        /*0052*/ 	.short	0x0018
        /*0054*/ 	.byte	0x00, 0xf4, 0x21, 0x00


	//----- nvinfo : EIATTR_KPARAM_INFO
	.align		4
.L_21:
        /*0058*/ 	.byte	0x04, 0x17
        /*005a*/ 	.short	(.L_23 - .L_22)
.L_22:
        /*005c*/ 	.word	0x00000000
        /*0060*/ 	.short	0x0002
        /*0062*/ 	.short	0x0010
        /*0064*/ 	.byte	0x00, 0xf4, 0x21, 0x00


	//----- nvinfo : EIATTR_KPARAM_INFO
	.align		4
.L_23:
        /*0068*/ 	.byte	0x04, 0x17
        /*006a*/ 	.short	(.L_25 - .L_24)
.L_24:
        /*006c*/ 	.word	0x00000000
        /*0070*/ 	.short	0x0001
        /*0072*/ 	.short	0x0008
        /*0074*/ 	.byte	0x00, 0xf4, 0x21, 0x00


	//----- nvinfo : EIATTR_KPARAM_INFO
	.align		4
.L_25:
        /*0078*/ 	.byte	0x04, 0x17
        /*007a*/ 	.short	(.L_27 - .L_26)
.L_26:
        /*007c*/ 	.word	0x00000000
        /*0080*/ 	.short	0x0000
        /*0082*/ 	.short	0x0000
        /*0084*/ 	.byte	0x00, 0xf4, 0x21, 0x00


	//----- nvinfo : EIATTR_SPARSE_MMA_MASK
	.align		4
.L_27:
        /*0088*/ 	.byte	0x03, 0x50
        /*008a*/ 	.short	0x0000


	//----- nvinfo : EIATTR_MAXREG_COUNT
	.align		4
        /*008c*/ 	.byte	0x03, 0x1b
        /*008e*/ 	.short	0x00ff


	//----- nvinfo : EIATTR_EXIT_INSTR_OFFSETS
	.align		4
        /*0090*/ 	.byte	0x04, 0x1c
        /*0092*/ 	.short	(.L_29 - .L_28)


	//   ....[0]....
.L_28:
        /*0094*/ 	.word	0x00001a50


	//   ....[1]....
        /*0098*/ 	.word	0x00001af0


	//----- nvinfo : EIATTR_REQNTID
	.align		4
.L_29:
        /*009c*/ 	.byte	0x04, 0x10
        /*009e*/ 	.short	(.L_31 - .L_30)
.L_30:
        /*00a0*/ 	.word	0x00000080
        /*00a4*/ 	.word	0x00000001
        /*00a8*/ 	.word	0x00000001


	//----- nvinfo : EIATTR_CBANK_PARAM_SIZE
	.align		4
.L_31:
        /*00ac*/ 	.byte	0x03, 0x19
        /*00ae*/ 	.short	0x003c


	//----- nvinfo : EIATTR_PARAM_CBANK
	.align		4
        /*00b0*/ 	.byte	0x04, 0x0a
        /*00b2*/ 	.short	(.L_33 - .L_32)
	.align		4
.L_32:
        /*00b4*/ 	.word	index@(.nv.constant0.triton_poi_fused__native_batch_norm_legit_no_training_convolution_relu_0)
        /*00b8*/ 	.short	0x0210
        /*00ba*/ 	.short	0x003c


	//----- nvinfo : EIATTR_SW_WAR
	.align		4
.L_33:
        /*00bc*/ 	.byte	0x04, 0x36
        /*00be*/ 	.short	(.L_35 - .L_34)
.L_34:
        /*00c0*/ 	.word	0x00000008
.L_35:


//--------------------- .nv.callgraph             --------------------------
	.section	.nv.callgraph,"",@"SHT_CUDA_CALLGRAPH"
	.align	4
	.sectionentsize	8
	.align		4
        /*0000*/ 	.word	0x00000000
	.align		4
        /*0004*/ 	.word	0xffffffff
	.align		4
        /*0008*/ 	.word	0x00000000
	.align		4
        /*000c*/ 	.word	0xfffffffe
	.align		4
        /*0010*/ 	.word	0x00000000
	.align		4
        /*0014*/ 	.word	0xfffffffd
	.align		4
        /*0018*/ 	.word	0x00000000
	.align		4
        /*001c*/ 	.word	0xfffffffc


//--------------------- .nv.constant4             --------------------------
	.section	.nv.constant4,"a",@progbits
	.align	8
	.align		8
.nv.constant4:
        /*0000*/ 	.dword	_$_str
	.align		8
        /*0008*/ 	.dword	_$_str_$_2


//--------------------- .text.triton_poi_fused__native_batch_norm_legit_no_training_convolution_relu_0 --------------------------
	.section	.text.triton_poi_fused__native_batch_norm_legit_no_training_convolution_relu_0,"ax",@progbits
	.sectionflags	@"SHF_BARRIERS=1"
	.align	128
        .global         triton_poi_fused__native_batch_norm_legit_no_training_convolution_relu_0
        .type           triton_poi_fused__native_batch_norm_legit_no_training_convolution_relu_0,@function
        .size           triton_poi_fused__native_batch_norm_legit_no_training_convolution_relu_0,(.L_x_1 - triton_poi_fused__native_batch_norm_legit_no_training_convolution_relu_0)
        .other          triton_poi_fused__native_batch_norm_legit_no_training_convolution_relu_0,@"STO_CUDA_ENTRY STV_DEFAULT"
triton_poi_fused__native_batch_norm_legit_no_training_convolution_relu_0:
.text.triton_poi_fused__native_batch_norm_legit_no_training_convolution_relu_0:
[----:B------:R-:W0:Y:S01]  /*0000*/  LDC R1, c[0x0][0x28] ;  /* 0x00000a00ff017b82 */ /* 0x000e220000000800 */
[----:B------:R-:W1:Y:S01]  /*0010*/  S2R R27, SR_TID.X ;  /* 0x00000000001b7919 */ /* 0x000e620000002100 */
[----:B------:R-:W-:Y:S01]  /*0020*/  HFMA2.MMA R2, -RZ, RZ, 0, 0 ;  /* 0x00000000ff027435 */ /* 0x000fe200000001ff */
[----:B------:R-:W-:Y:S01]  /*0030*/  MOV R4, RZ ;  /* 0x000000ff00047202 */ /* 0x000fe20000000f00 */
[----:B------:R-:W-:Y:S01]  /*0040*/  HFMA2.MMA R6, -RZ, RZ, 0, 0 ;  /* 0x00000000ff067435 */ /* 0x000fe200000001ff */
[----:B------:R-:W2:Y:S01]  /*0050*/  S2R R26, SR_CTAID.X ;  /* 0x00000000001a7919 */ /* 0x000ea20000002500 */
[----:B------:R-:W-:Y:S02]  /*0060*/  MOV R28, RZ ;  /* 0x000000ff001c7202 */ /* 0x000fe40000000f00 */
[----:B------:R-:W3:Y:S01]  /*0070*/  LDC.64 R48, c[0x0][0x220] ;  /* 0x00008800ff307b82 */ /* 0x000ee20000000a00 */
[----:B------:R-:W-:Y:S01]  /*0080*/  CS2R R38, SRZ ;  /* 0x0000000000267805 */ /* 0x000fe2000001ff00 */
[----:B------:R-:W-:Y:S01]  /*0090*/  ULDC.64 UR6, c[0x0][0x208] ;  /* 0x0000820000067ab9 */ /* 0x000fe20000000a00 */
[----:B------:R-:W-:-:S02]  /*00a0*/  CS2R R34, SRZ ;  /* 0x0000000000227805 */ /* 0x000fc4000001ff00 */
[----:B------:R-:W-:Y:S02]  /*00b0*/  CS2R R36, SRZ ;  /* 0x0000000000247805 */ /* 0x000fe4000001ff00 */
[----:B------:R-:W-:Y:S02]  /*00c0*/  CS2R R40, SRZ ;  /* 0x0000000000287805 */ /* 0x000fe4000001ff00 */
[----:B-1----:R-:W-:Y:S02]  /*00d0*/  SHF.L.U32 R0, R27, 0x2, RZ ;  /* 0x000000021b007819 */ /* 0x002fe400000006ff */
[----:B--2---:R-:W-:Y:S02]  /*00e0*/  SHF.L.U32 R26, R26, 0xa, RZ ;  /* 0x0000000a1a1a7819 */ /* 0x004fe400000006ff */
[----:B------:R-:W-:-:S04]  /*00f0*/  LOP3.LUT R9, R0, 0x1fc, RZ, 0xc0, !PT ;  /* 0x000001fc00097812 */ /* 0x000fc800078ec0ff */
[----:B------:R-:W-:Y:S02]  /*0100*/  LOP3.LUT R3, R26, 0x1, R9, 0xfe, !PT ;  /* 0x000000011a037812 */ /* 0x000fe400078efe09 */
[----:B------:R-:W-:Y:S02]  /*0110*/  LOP3.LUT R5, R26, 0x2, R9, 0xfe, !PT ;  /* 0x000000021a057812 */ /* 0x000fe400078efe09 */
[----:B------:R-:W-:Y:S01]  /*0120*/  LOP3.LUT R29, R26, R9, RZ, 0xfc, !PT ;  /* 0x000000091a1d7212 */ /* 0x000fe200078efcff */
[----:B------:R-:W-:Y:S01]  /*0130*/  IMAD.HI R8, R3, -0x6962c45b, R2 ;  /* 0x969d3ba503087827 */ /* 0x000fe200078e0202 */
[----:B------:R-:W-:Y:S02]  /*0140*/  LOP3.LUT R3, R26, 0x200, R9, 0xfe, !PT ;  /* 0x000002001a037812 */ /* 0x000fe400078efe09 */
[----:B------:R-:W-:Y:S01]  /*0150*/  LOP3.LUT R7, R26, 0x3, R9, 0xfe, !PT ;  /* 0x000000031a077812 */ /* 0x000fe200078efe09 */
[----:B------:R-:W-:Y:S01]  /*0160*/  IMAD.HI R10, R5, -0x6962c45b, R4 ;  /* 0x969d3ba5050a7827 */ /* 0x000fe200078e0204 */
[----:B------:R-:W-:-:S02]  /*0170*/  ISETP.GE.AND P1, PT, R3, 0x146580, PT ;  /* 0x001465800300780c */ /* 0x000fc40003f26270 */
[----:B------:R-:W-:Y:S01]  /*0180*/  LOP3.LUT R5, R26, 0x202, R9, 0xfe, !PT ;  /* 0x000002021a057812 */ /* 0x000fe200078efe09 */
[----:B------:R-:W-:Y:S01]  /*0190*/  IMAD.HI R12, R3, -0x6962c45b, R2 ;  /* 0x969d3ba5030c7827 */ /* 0x000fe200078e0202 */
[----:B------:R-:W-:Y:S02]  /*01a0*/  LOP3.LUT R3, R26, 0x201, R9, 0xfe, !PT ;  /* 0x000002011a037812 */ /* 0x000fe400078efe09 */
[C---:B------:R-:W-:Y:S01]  /*01b0*/  ISETP.GE.AND P0, PT, R29.reuse, 0x146580, PT ;  /* 0x001465801d00780c */ /* 0x040fe20003f06270 */
[----:B------:R-:W-:-:S04]  /*01c0*/  IMAD.HI R0, R29, -0x6962c45b, R28 ;  /* 0x969d3ba51d007827 */ /* 0x000fc800078e021c */
[----:B------:R-:W-:Y:S01]  /*01d0*/  IMAD.HI R11, R7, -0x6962c45b, R6 ;  /* 0x969d3ba5070b7827 */ /* 0x000fe200078e0206 */
[----:B------:R-:W-:Y:S02]  /*01e0*/  LOP3.LUT R7, R26, 0x203, R9, 0xfe, !PT ;  /* 0x000002031a077812 */ /* 0x000fe400078efe09 */
[----:B------:R-:W-:Y:S01]  /*01f0*/  SHF.R.U32.HI R9, RZ, 0x1f, R10 ;  /* 0x0000001fff097819 */ /* 0x000fe2000001160a */
[----:B------:R-:W-:Y:S01]  /*0200*/  IMAD.HI R2, R3, -0x6962c45b, R2 ;  /* 0x969d3ba503027827 */ /* 0x000fe200078e0202 */
[----:B------:R-:W-:Y:S02]  /*0210*/  SHF.R.U32.HI R3, RZ, 0x1f, R0 ;  /* 0x0000001fff037819 */ /* 0x000fe40000011600 */
[----:B------:R-:W-:Y:S01]  /*0220*/  LEA.HI.SX32 R9, R10, R9, 0x15 ;  /* 0x000000090a097211 */ /* 0x000fe200078faaff */
[----:B------:R-:W-:Y:S01]  /*0230*/  IMAD.HI R4, R5, -0x6962c45b, R4 ;  /* 0x969d3ba505047827 */ /* 0x000fe200078e0204 */
[----:B------:R-:W-:Y:S02]  /*0240*/  SHF.R.U32.HI R5, RZ, 0x1f, R8 ;  /* 0x0000001fff057819 */ /* 0x000fe40000011608 */
[----:B------:R-:W-:Y:S01]  /*0250*/  LEA.HI.SX32 R3, R0, R3, 0x15 ;  /* 0x0000000300037211 */ /* 0x000fe200078faaff */
[----:B------:R-:W-:Y:S01]  /*0260*/  IMAD.HI R6, R7, -0x6962c45b, R6 ;  /* 0x969d3ba507067827 */ /* 0x000fe200078e0206 */
[----:B------:R-:W-:-:S02]  /*0270*/  LEA.HI.SX32 R5, R8, R5, 0x15 ;  /* 0x0000000508057211 */ /* 0x000fc400078faaff */
[----:B------:R-:W-:Y:S01]  /*0280*/  SHF.R.U32.HI R0, RZ, 0x1f, R11 ;  /* 0x0000001fff007819 */ /* 0x000fe2000001160b */
[----:B------:R-:W-:Y:S01]  /*0290*/  IMAD.HI R10, R9, 0x2aaaaaab, RZ ;  /* 0x2aaaaaab090a7827 */ /* 0x000fe200078e02ff */
[----:B------:R-:W-:Y:S02]  /*02a0*/  SHF.R.U32.HI R13, RZ, 0x1f, R2 ;  /* 0x0000001fff0d7819 */ /* 0x000fe40000011602 */
[----:B------:R-:W-:Y:S01]  /*02b0*/  LEA.HI.SX32 R0, R11, R0, 0x15 ;  /* 0x000000000b007211 */ /* 0x000fe200078faaff */
[----:B------:R-:W-:Y:S01]  /*02c0*/  IMAD.HI R8, R5, 0x2aaaaaab, RZ ;  /* 0x2aaaaaab05087827 */ /* 0x000fe200078e02ff */
[----:B------:R-:W-:Y:S02]  /*02d0*/  SHF.R.U32.HI R7, RZ, 0x1f, R12 ;  /* 0x0000001fff077819 */ /* 0x000fe4000001160c */
[----:B------:R-:W-:Y:S01]  /*02e0*/  SHF.R.U32.HI R15, RZ, 0x1f, R4 ;  /* 0x0000001fff0f7819 */ /* 0x000fe20000011604 */
[----:B------:R-:W-:Y:S01]  /*02f0*/  IMAD.HI R14, R0, 0x2aaaaaab, RZ ;  /* 0x2aaaaaab000e7827 */ /* 0x000fe200078e02ff */
[----:B------:R-:W-:-:S02]  /*0300*/  LEA.HI.SX32 R2, R2, R13, 0x15 ;  /* 0x0000000d02027211 */ /* 0x000fc400078faaff */
[----:B------:R-:W-:Y:S02]  /*0310*/  LEA.HI.SX32 R12, R12, R7, 0x15 ;  /* 0x000000070c0c7211 */ /* 0x000fe400078faaff */
[----:B------:R-:W-:Y:S02]  /*0320*/  SHF.R.U32.HI R11, RZ, 0x1f, R8 ;  /* 0x0000001fff0b7819 */ /* 0x000fe40000011608 */
[----:B------:R-:W-:Y:S02]  /*0330*/  SHF.R.U32.HI R13, RZ, 0x1f, R10 ;  /* 0x0000001fff0d7819 */ /* 0x000fe4000001160a */
[----:B------:R-:W-:Y:S01]  /*0340*/  LEA.HI.SX32 R15, R4, R15, 0x15 ;  /* 0x0000000f040f7211 */ /* 0x000fe200078faaff */
[----:B------:R-:W-:Y:S01]  /*0350*/  IMAD.HI R4, R3, 0x2aaaaaab, RZ ;  /* 0x2aaaaaab03047827 */ /* 0x000fe200078e02ff */
[----:B------:R-:W-:Y:S02]  /*0360*/  SHF.R.U32.HI R7, RZ, 0x1f, R6 ;  /* 0x0000001fff077819 */ /* 0x000fe40000011606 */
[----:B------:R-:W-:Y:S01]  /*0370*/  LEA.HI R8, R8, R11, RZ, 0x1c ;  /* 0x0000000b08087211 */ /* 0x000fe200078fe0ff */
[----:B------:R-:W-:Y:S01]  /*0380*/  IMAD.HI R11, R12, 0x2aaaaaab, RZ ;  /* 0x2aaaaaab0c0b7827 */ /* 0x000fe200078e02ff */
[----:B------:R-:W-:-:S02]  /*0390*/  LEA.HI R10, R10, R13, RZ, 0x1c ;  /* 0x0000000d0a0a7211 */ /* 0x000fc400078fe0ff */
[----:B------:R-:W-:Y:S01]  /*03a0*/  SHF.R.U32.HI R17, RZ, 0x1f, R14 ;  /* 0x0000001fff117819 */ /* 0x000fe2000001160e */
[----:B------:R-:W-:Y:S01]  /*03b0*/  IMAD.HI R13, R2, 0x2aaaaaab, RZ ;  /* 0x2aaaaaab020d7827 */ /* 0x000fe200078e02ff */
[----:B------:R-:W-:Y:S02]  /*03c0*/  LEA.HI.SX32 R32, R6, R7, 0x15 ;  /* 0x0000000706207211 */ /* 0x000fe400078faaff */
[----:B------:R-:W-:Y:S01]  /*03d0*/  SHF.R.U32.HI R7, RZ, 0x1f, R4 ;  /* 0x0000001fff077819 */ /* 0x000fe20000011604 */
[----:B------:R-:W-:Y:S01]  /*03e0*/  IMAD.HI R18, R15, 0x2aaaaaab, RZ ;  /* 0x2aaaaaab0f127827 */ /* 0x000fe200078e02ff */
[----:B------:R-:W-:Y:S02]  /*03f0*/  LEA.HI R17, R14, R17, RZ, 0x1c ;  /* 0x000000110e117211 */ /* 0x000fe400078fe0ff */
[----:B------:R-:W-:Y:S01]  /*0400*/  SHF.R.U32.HI R14, RZ, 0x1f, R11 ;  /* 0x0000001fff0e7819 */ /* 0x000fe2000001160b */
[----:B------:R-:W-:Y:S01]  /*0410*/  IMAD.HI R20, R32, 0x2aaaaaab, RZ ;  /* 0x2aaaaaab20147827 */ /* 0x000fe200078e02ff */
[----:B------:R-:W-:-:S02]  /*0420*/  SHF.R.U32.HI R16, RZ, 0x1f, R13 ;  /* 0x0000001fff107819 */ /* 0x000fc4000001160d */
[----:B------:R-:W-:Y:S01]  /*0430*/  LEA.HI R4, R4, R7, RZ, 0x1c ;  /* 0x0000000704047211 */ /* 0x000fe200078fe0ff */
[----:B------:R-:W-:Y:S01]  /*0440*/  IMAD R5, R8, -0x60, R5 ;  /* 0xffffffa008057824 */ /* 0x000fe200078e0205 */
[----:B------:R-:W1:Y:S01]  /*0450*/  LDC.64 R6, c[0x0][0x218] ;  /* 0x00008600ff067b82 */ /* 0x000e620000000a00 */
[----:B------:R-:W-:Y:S01]  /*0460*/  SHF.R.U32.HI R19, RZ, 0x1f, R18 ;  /* 0x0000001fff137819 */ /* 0x000fe20000011612 */
[----:B------:R-:W-:Y:S01]  /*0470*/  IMAD R9, R10, -0x60, R9 ;  /* 0xffffffa00a097824 */ /* 0x000fe200078e0209 */
[----:B------:R-:W-:Y:S01]  /*0480*/  LEA.HI R11, R11, R14, RZ, 0x1c ;  /* 0x0000000e0b0b7211 */ /* 0x000fe200078fe0ff */
[----:B------:R-:W-:Y:S01]  /*0490*/  IMAD R31, R4, -0x60, R3 ;  /* 0xffffffa0041f7824 */ /* 0x000fe200078e0203 */
[----:B------:R-:W-:Y:S02]  /*04a0*/  LEA.HI R13, R13, R16, RZ, 0x1c ;  /* 0x000000100d0d7211 */ /* 0x000fe400078fe0ff */
[----:B------:R-:W-:Y:S01]  /*04b0*/  LEA.HI R28, R18, R19, RZ, 0x1c ;  /* 0x00000013121c7211 */ /* 0x000fe200078fe0ff */
[----:B------:R-:W-:Y:S01]  /*04c0*/  IMAD R18, R11, -0x60, R12 ;  /* 0xffffffa00b127824 */ /* 0x000fe200078e020c */
[----:B------:R-:W-:Y:S01]  /*04d0*/  SHF.R.U32.HI R21, RZ, 0x1f, R20 ;  /* 0x0000001fff157819 */ /* 0x000fe20000011614 */
[----:B------:R-:W-:-:S02]  /*04e0*/  IMAD R2, R13, -0x60, R2 ;  /* 0xffffffa00d027824 */ /* 0x000fc400078e0202 */
[----:B------:R-:W2:Y:S01]  /*04f0*/  LDC.64 R12, c[0x0][0x228] ;  /* 0x00008a00ff0c7b82 */ /* 0x000ea20000000a00 */
[----:B------:R-:W-:Y:S01]  /*0500*/  LEA.HI R21, R20, R21, RZ, 0x1c ;  /* 0x0000001514157211 */ /* 0x000fe200078fe0ff */
[----:B------:R-:W-:Y:S02]  /*0510*/  IMAD R19, R17, -0x60, R0 ;  /* 0xffffffa011137824 */ /* 0x000fe400078e0200 */
[----:B------:R-:W-:Y:S02]  /*0520*/  IMAD R28, R28, -0x60, R15 ;  /* 0xffffffa01c1c7824 */ /* 0x000fe400078e020f */
[----:B------:R-:W-:Y:S01]  /*0530*/  IMAD R32, R21, -0x60, R32 ;  /* 0xffffffa015207824 */ /* 0x000fe200078e0220 */
[----:B------:R-:W-:Y:S01]  /*0540*/  CS2R R14, SRZ ;  /* 0x00000000000e7805 */ /* 0x000fe2000001ff00 */
[----:B-1----:R-:W-:-:S04]  /*0550*/  IMAD.WIDE R10, R31, 0x4, R6 ;  /* 0x000000041f0a7825 */ /* 0x002fc800078e0206 */
[--C-:B------:R-:W-:Y:S01]  /*0560*/  IMAD.WIDE R16, R5, 0x4, R6.reuse ;  /* 0x0000000405107825 */ /* 0x100fe200078e0206 */
[----:B------:R-:W4:Y:S03]  /*0570*/  @!P0 LDG.E.EL R35, desc[UR6][R10.64] ;  /* 0x000000060a238981 */ /* 0x000f26000c2e1900 */
[----:B------:R-:W-:-:S04]  /*0580*/  IMAD.WIDE R24, R9, 0x4, R6 ;  /* 0x0000000409187825 */ /* 0x000fc800078e0206 */
[----:B------:R-:W-:-:S04]  /*0590*/  IMAD.WIDE R44, R19, 0x4, R6 ;  /* 0x00000004132c7825 */ /* 0x000fc800078e0206 */
[--C-:B------:R-:W-:Y:S01]  /*05a0*/  IMAD.WIDE R46, R18, 0x4, R6.reuse ;  /* 0x00000004122e7825 */ /* 0x100fe200078e0206 */
[----:B------:R1:W5:Y:S03]  /*05b0*/  @!P0 LDG.E.EL R39, desc[UR6][R44.64] ;  /* 0x000000062c278981 */ /* 0x000366000c2e1900 */
[----:B------:R-:W-:-:S04]  /*05c0*/  IMAD.WIDE R42, R2, 0x4, R6 ;  /* 0x00000004022a7825 */ /* 0x000fc800078e0206 */
[--C-:B------:R-:W-:Y:S01]  /*05d0*/  IMAD.WIDE R22, R28, 0x4, R6.reuse ;  /* 0x000000041c167825 */ /* 0x100fe200078e0206 */
[----:B------:R-:W-:Y:S01]  /*05e0*/  CS2R R20, SRZ ;  /* 0x0000000000147805 */ /* 0x000fe2000001ff00 */
[----:B------:R2:W4:Y:S02]  /*05f0*/  @!P0 LDG.E.EL R36, desc[UR6][R16.64] ;  /* 0x0000000610248981 */ /* 0x000524000c2e1900 */
[----:B------:R-:W-:Y:S01]  /*0600*/  IMAD.WIDE R6, R32, 0x4, R6 ;  /* 0x0000000420067825 */ /* 0x000fe200078e0206 */
[----:B-1----:R-:W-:Y:S02]  /*0610*/  CS2R R44, SRZ ;  /* 0x00000000002c7805 */ /* 0x002fe4000001ff00 */
[----:B------:R-:W-:Y:S01]  /*0620*/  MOV R8, RZ ;  /* 0x000000ff00087202 */ /* 0x000fe20000000f00 */
[----:B------:R-:W-:Y:S01]  /*0630*/  HFMA2.MMA R50, -RZ, RZ, 0, 0 ;  /* 0x00000000ff327435 */ /* 0x000fe200000001ff */
[----:B---3--:R-:W-:Y:S01]  /*0640*/  IMAD.WIDE R10, R31, 0x4, R48 ;  /* 0x000000041f0a7825 */ /* 0x008fe200078e0230 */
[----:B------:R1:W3:Y:S01]  /*0650*/  @!P1 LDG.E.EL R15, desc[UR6][R6.64] ;  /* 0x00000006060f9981 */ /* 0x0002e2000c2e1900 */
[----:B------:R-:W-:-:S02]  /*0660*/  HFMA2.MMA R33, -RZ, RZ, 0, 0 ;  /* 0x00000000ff217435 */ /* 0x000fc400000001ff */
[----:B0-2---:R-:W-:Y:S01]  /*0670*/  IMAD.WIDE R16, R5, 0x4, R48 ;  /* 0x0000000405107825 */ /* 0x005fe200078e0230 */
[----:B------:R0:W2:Y:S01]  /*0680*/  @!P1 LDG.E.EL R41, desc[UR6][R46.64] ;  /* 0x000000062e299981 */ /* 0x0000a2000c2e1900 */
[----:B------:R-:W-:-:S03]  /*0690*/  HFMA2.MMA R0, -RZ, RZ, 0, 0 ;  /* 0x00000000ff007435 */ /* 0x000fc600000001ff */
[----:B------:R0:W2:Y:S01]  /*06a0*/  @!P0 LDG.E.EL R37, desc[UR6][R24.64] ;  /* 0x0000000618258981 */ /* 0x0000a2000c2e1900 */
[----:B-1----:R-:W-:-:S03]  /*06b0*/  IMAD.WIDE R6, R31, 0x4, R12 ;  /* 0x000000041f067825 */ /* 0x002fc600078e020c */
[----:B------:R1:W2:Y:S04]  /*06c0*/  @!P0 LDG.E.EL R21, desc[UR6][R10.64] ;  /* 0x000000060a158981 */ /* 0x0002a8000c2e1900 */
[----:B------:R1:W2:Y:S01]  /*06d0*/  @!P0 LDG.E.EL R45, desc[UR6][R6.64] ;  /* 0x00000006062d8981 */ /* 0x0002a2000c2e1900 */
[----:B0-----:R-:W-:Y:S01]  /*06e0*/  CS2R R46, SRZ ;  /* 0x00000000002e7805 */ /* 0x001fe2000001ff00 */
[--C-:B------:R-:W-:Y:S02]  /*06f0*/  IMAD.WIDE R24, R9, 0x4, R48.reuse ;  /* 0x0000000409187825 */ /* 0x100fe400078e0230 */
[----:B------:R0:W3:Y:S02]  /*0700*/  @!P1 LDG.E.EL R14, desc[UR6][R22.64] ;  /* 0x00000006160e9981 */ /* 0x0000e4000c2e1900 */
[----:B-1----:R-:W-:-:S02]  /*0710*/  IMAD.WIDE R10, R2, 0x4, R48 ;  /* 0x00000004020a7825 */ /* 0x002fc400078e0230 */
[----:B------:R1:W3:Y:S01]  /*0720*/  @!P0 LDG.E.EL R8, desc[UR6][R16.64] ;  /* 0x0000000610088981 */ /* 0x0002e2000c2e1900 */
[----:B------:R-:W1:Y:S01]  /*0730*/  LDC.64 R6, c[0x0][0x230] ;  /* 0x00008c00ff067b82 */ /* 0x000e620000000a00 */
[----:B------:R-:W-:Y:S02]  /*0740*/  MOV R30, RZ ;  /* 0x000000ff001e7202 */ /* 0x000fe40000000f00 */
[----:B------:R1:W3:Y:S01]  /*0750*/  @!P1 LDG.E.EL R50, desc[UR6][R42.64] ;  /* 0x000000062a329981 */ /* 0x0002e2000c2e1900 */
[----:B0-----:R-:W-:-:S03]  /*0760*/  IMAD.WIDE R22, R19, 0x4, R48 ;  /* 0x0000000413167825 */ /* 0x001fc600078e0230 */
[----:B------:R0:W3:Y:S01]  /*0770*/  @!P0 LDG.E.EL R34, desc[UR6][R24.64] ;  /* 0x0000000618228981 */ /* 0x0000e2000c2e1900 */
[----:B-1----:R-:W-:-:S03]  /*0780*/  IMAD.WIDE R16, R18, 0x4, R48 ;  /* 0x0000000412107825 */ /* 0x002fc600078e0230 */
[----:B------:R1:W3:Y:S01]  /*0790*/  @!P1 LDG.E.EL R46, desc[UR6][R10.64] ;  /* 0x000000060a2e9981 */ /* 0x0002e2000c2e1900 */
[----:B------:R-:W-:Y:S01]  /*07a0*/  CS2R R42, SRZ ;  /* 0x00000000002a7805 */ /* 0x000fe2000001ff00 */
[----:B------:R-:W-:Y:S02]  /*07b0*/  IMAD.WIDE R52, R28, 0x4, R48 ;  /* 0x000000041c347825 */ /* 0x000fe400078e0230 */
[----:B------:R1:W3:Y:S02]  /*07c0*/  @!P0 LDG.E.EL R33, desc[UR6][R22.64] ;  /* 0x0000000616218981 */ /* 0x0002e4000c2e1900 */
[----:B0-----:R-:W-:Y:S02]  /*07d0*/  IMAD.WIDE R24, R5, 0x4, R12 ;  /* 0x0000000405187825 */ /* 0x001fe400078e020c */
[----:B------:R0:W3:Y:S01]  /*07e0*/  @!P1 LDG.E.EL R44, desc[UR6][R16.64] ;  /* 0x00000006102c9981 */ /* 0x0000e2000c2e1900 */
[----:B-1----:R-:W-:Y:S01]  /*07f0*/  CS2R R10, SRZ ;  /* 0x00000000000a7805 */ /* 0x002fe2000001ff00 */
[----:B------:R-:W-:-:S02]  /*0800*/  IMAD.WIDE R48, R32, 0x4, R48 ;  /* 0x0000000420307825 */ /* 0x000fc400078e0230 */
[----:B------:R1:W3:Y:S02]  /*0810*/  @!P0 LDG.E.EL R0, desc[UR6][R24.64] ;  /* 0x0000000618008981 */ /* 0x0002e4000c2e1900 */
[--C-:B------:R-:W-:Y:S02]  /*0820*/  IMAD.WIDE R22, R9, 0x4, R12.reuse ;  /* 0x0000000409167825 */ /* 0x100fe400078e020c */
[----:B------:R1:W4:Y:S02]  /*0830*/  @!P1 LDG.E.EL R43, desc[UR6][R52.64] ;  /* 0x00000006342b9981 */ /* 0x000324000c2e1900 */
[----:B0-----:R-:W-:Y:S02]  /*0840*/  IMAD.WIDE R16, R19, 0x4, R12 ;  /* 0x0000000413107825 */ /* 0x001fe400078e020c */
[----:B------:R0:W4:Y:S01]  /*0850*/  @!P1 LDG.E.EL R30, desc[UR6][R48.64] ;  /* 0x00000006301e9981 */ /* 0x000122000c2e1900 */
[----:B-1----:R-:W-:-:S03]  /*0860*/  CS2R R24, SRZ ;  /* 0x0000000000187805 */ /* 0x002fc6000001ff00 */
[----:B------:R1:W4:Y:S01]  /*0870*/  @!P0 LDG.E.EL R40, desc[UR6][R22.64] ;  /* 0x0000000616288981 */ /* 0x000322000c2e1900 */
[----:B------:R-:W-:-:S03]  /*0880*/  IMAD.WIDE R52, R18, 0x4, R12 ;  /* 0x0000000412347825 */ /* 0x000fc600078e020c */
[----:B------:R1:W5:Y:S01]  /*0890*/  @!P0 LDG.E.EL R11, desc[UR6][R16.64] ;  /* 0x00000006100b8981 */ /* 0x000362000c2e1900 */
[----:B0-----:R-:W-:Y:S01]  /*08a0*/  CS2R R48, SRZ ;  /* 0x0000000000307805 */ /* 0x001fe2000001ff00 */
[----:B------:R-:W-:Y:S02]  /*08b0*/  HFMA2.MMA R3, -RZ, RZ, 0, 0 ;  /* 0x00000000ff037435 */ /* 0x000fe400000001ff */
[----:B------:R-:W5:Y:S01]  /*08c0*/  @!P1 LDG.E.EL R25, desc[UR6][R52.64] ;  /* 0x0000000634199981 */ /* 0x000f62000c2e1900 */
[----:B-1----:R-:W-:-:S04]  /*08d0*/  IMAD.WIDE R22, R2, 0x4, R12 ;  /* 0x0000000402167825 */ /* 0x002fc800078e020c */
[--C-:B------:R-:W-:Y:S01]  /*08e0*/  IMAD.WIDE R16, R28, 0x4, R12.reuse ;  /* 0x000000041c107825 */ /* 0x100fe200078e020c */
[----:B------:R0:W5:Y:S03]  /*08f0*/  @!P1 LDG.E.EL R24, desc[UR6][R22.64] ;  /* 0x0000000616189981 */ /* 0x000166000c2e1900 */
[----:B------:R-:W-:Y:S01]  /*0900*/  IMAD.WIDE R12, R32, 0x4, R12 ;  /* 0x00000004200c7825 */ /* 0x000fe200078e020c */
[----:B------:R-:W5:Y:S04]  /*0910*/  @!P1 LDG.E.EL R47, desc[UR6][R16.64] ;  /* 0x00000006102f9981 */ /* 0x000f68000c2e1900 */
[----:B------:R1:W5:Y:S01]  /*0920*/  @!P1 LDG.E.EL R49, desc[UR6][R12.64] ;  /* 0x000000060c319981 */ /* 0x000362000c2e1900 */
[----:B0-----:R-:W-:Y:S01]  /*0930*/  CS2R R22, SRZ ;  /* 0x0000000000167805 */ /* 0x001fe2000001ff00 */
[----:B-1----:R-:W-:-:S05]  /*0940*/  IMAD.WIDE R12, R9, 0x4, R6 ;  /* 0x00000004090c7825 */ /* 0x002fca00078e0206 */
[----:B------:R0:W5:Y:S01]  /*0950*/  @!P0 LDG.E.EL R22, desc[UR6][R12.64] ;  /* 0x000000060c168981 */ /* 0x000162000c2e1900 */
[----:B------:R-:W-:-:S05]  /*0960*/  IMAD.WIDE R16, R5, 0x4, R6 ;  /* 0x0000000405107825 */ /* 0x000fca00078e0206 */
[----:B------:R1:W5:Y:S01]  /*0970*/  @!P0 LDG.E.EL R20, desc[UR6][R16.64] ;  /* 0x0000000610148981 */ /* 0x000362000c2e1900 */
[----:B0-----:R-:W-:-:S05]  /*0980*/  IMAD.WIDE R12, R19, 0x4, R6 ;  /* 0x00000004130c7825 */ /* 0x001fca00078e0206 */
[----:B------:R0:W5:Y:S01]  /*0990*/  @!P0 LDG.E.EL R23, desc[UR6][R12.64] ;  /* 0x000000060c178981 */ /* 0x000162000c2e1900 */
[----:B-1----:R-:W-:-:S05]  /*09a0*/  IMAD.WIDE R16, R18, 0x4, R6 ;  /* 0x0000000412107825 */ /* 0x002fca00078e0206 */
[----:B------:R1:W5:Y:S01]  /*09b0*/  @!P1 LDG.E.EL R38, desc[UR6][R16.64] ;  /* 0x0000000610269981 */ /* 0x000362000c2e1900 */
[----:B0-----:R-:W0:Y:S01]  /*09c0*/  LDC.64 R12, c[0x0][0x238] ;  /* 0x00008e00ff0c7b82 */ /* 0x001e220000000a00 */
[----:B-1----:R-:W-:Y:S01]  /*09d0*/  IMAD.WIDE R16, R2, 0x4, R6 ;  /* 0x0000000402107825 */ /* 0x002fe200078e0206 */
[----:B------:R-:W-:-:S03]  /*09e0*/  MOV R4, RZ ;  /* 0x000000ff00047202 */ /* 0x000fc60000000f00 */
[--C-:B------:R-:W-:Y:S01]  /*09f0*/  IMAD.WIDE R52, R31, 0x4, R6.reuse ;  /* 0x000000041f347825 */ /* 0x100fe200078e0206 */
[----:B------:R1:W5:Y:S04]  /*0a00*/  @!P1 LDG.E.EL R48, desc[UR6][R16.64] ;  /* 0x0000000610309981 */ /* 0x000368000c2e1900 */
[----:B------:R-:W5:Y:S01]  /*0a10*/  @!P0 LDG.E.EL R10, desc[UR6][R52.64] ;  /* 0x00000006340a8981 */ /* 0x000f62000c2e1900 */
[----:B-1----:R-:W-:-:S04]  /*0a20*/  IMAD.WIDE R16, R28, 0x4, R6 ;  /* 0x000000041c107825 */ /* 0x002fc800078e0206 */
[----:B------:R-:W-:Y:S01]  /*0a30*/  IMAD.WIDE R6, R32, 0x4, R6 ;  /* 0x0000000420067825 */ /* 0x000fe200078e0206 */
[----:B------:R0:W5:Y:S04]  /*0a40*/  @!P1 LDG.E.EL R4, desc[UR6][R16.64] ;  /* 0x0000000610049981 */ /* 0x000168000c2e1900 */
[----:B------:R1:W5:Y:S01]  /*0a50*/  @!P1 LDG.E.EL R3, desc[UR6][R6.64] ;  /* 0x0000000606039981 */ /* 0x000362000c2e1900 */
[----:B0-----:R-:W-:Y:S01]  /*0a60*/  IMAD.WIDE R16, R31, 0x4, R12 ;  /* 0x000000041f107825 */ /* 0x001fe200078e020c */
[----:B-1----:R-:W-:-:S06]  /*0a70*/  CS2R R6, SRZ ;  /* 0x0000000000067805 */ /* 0x002fcc000001ff00 */
[----:B------:R0:W5:Y:S02]  /*0a80*/  @!P0 LDG.E.EL R6, desc[UR6][R16.64] ;  /* 0x0000000610068981 */ /* 0x000164000c2e1900 */
[----:B0-----:R-:W-:Y:S01]  /*0a90*/  IMAD.WIDE R16, R5, 0x4, R12 ;  /* 0x0000000405107825 */ /* 0x001fe200078e020c */
[----:B------:R-:W-:-:S04]  /*0aa0*/  MOV R5, RZ ;  /* 0x000000ff00057202 */ /* 0x000fc80000000f00 */
[----:B------:R0:W5:Y:S02]  /*0ab0*/  @!P0 LDG.E.EL R7, desc[UR6][R16.64] ;  /* 0x0000000610078981 */ /* 0x000164000c2e1900 */
[----:B0-----:R-:W-:Y:S01]  /*0ac0*/  IMAD.WIDE R16, R9, 0x4, R12 ;  /* 0x0000000409107825 */ /* 0x001fe200078e020c */
[----:B------:R-:W-:-:S04]  /*0ad0*/  HFMA2.MMA R9, -RZ, RZ, 0, 0 ;  /* 0x00000000ff097435 */ /* 0x000fc800000001ff */
[----:B------:R0:W5:Y:S02]  /*0ae0*/  @!P0 LDG.E.EL R5, desc[UR6][R16.64] ;  /* 0x0000000610058981 */ /* 0x000164000c2e1900 */
[----:B0-----:R-:W-:-:S05]  /*0af0*/  IMAD.WIDE R16, R19, 0x4, R12 ;  /* 0x0000000413107825 */ /* 0x001fca00078e020c */
[----:B------:R0:W5:Y:S01]  /*0b00*/  @!P0 LDG.E.EL R9, desc[UR6][R16.64] ;  /* 0x0000000610098981 */ /* 0x000162000c2e1900 */
[----:B------:R-:W-:Y:S01]  /*0b10*/  MOV R31, RZ ;  /* 0x000000ff001f7202 */ /* 0x000fe20000000f00 */
[----:B------:R-:W-:-:S05]  /*0b20*/  IMAD.WIDE R18, R18, 0x4, R12 ;  /* 0x0000000412127825 */ /* 0x000fca00078e020c */
[----:B------:R1:W5:Y:S01]  /*0b30*/  @!P1 LDG.E.EL R31, desc[UR6][R18.64] ;  /* 0x00000006121f9981 */ /* 0x000362000c2e1900 */
[----:B0-----:R-:W0:Y:S01]  /*0b40*/  LDC.64 R16, c[0x0][0x210] ;  /* 0x00008400ff107b82 */ /* 0x001e220000000a00 */
[----:B-1----:R-:W-:Y:S01]  /*0b50*/  IMAD.WIDE R18, R2, 0x4, R12 ;  /* 0x0000000402127825 */ /* 0x002fe200078e020c */
[----:B------:R-:W-:-:S04]  /*0b60*/  HFMA2.MMA R2, -RZ, RZ, 0, 0 ;  /* 0x00000000ff027435 */ /* 0x000fc800000001ff */
[----:B------:R1:W5:Y:S02]  /*0b70*/  @!P1 LDG.E.EL R42, desc[UR6][R18.64] ;  /* 0x00000006122a9981 */ /* 0x000364000c2e1900 */
[----:B-1----:R-:W-:-:S04]  /*0b80*/  IMAD.WIDE R18, R28, 0x4, R12 ;  /* 0x000000041c127825 */ /* 0x002fc800078e020c */
[----:B0-----:R-:W-:Y:S01]  /*0b90*/  IMAD.WIDE R28, R29, 0x4, R16 ;  /* 0x000000041d1c7825 */ /* 0x001fe200078e0210 */
[----:B------:R0:W5:Y:S01]  /*0ba0*/  @!P1 LDG.E.EL R2, desc[UR6][R18.64] ;  /* 0x0000000612029981 */ /* 0x000162000c2e1900 */
[----:B------:R-:W-:Y:S02]  /*0bb0*/  CS2R R16, SRZ ;  /* 0x0000000000107805 */ /* 0x000fe4000001ff00 */
[----:B0-----:R-:W-:-:S06]  /*0bc0*/  CS2R R18, SRZ ;  /* 0x0000000000127805 */ /* 0x001fcc000001ff00 */
[----:B------:R-:W5:Y:S01]  /*0bd0*/  @!P1 LDG.E.128 R16, desc[UR6][R28.64+0x800] ;  /* 0x000800061c109981 */ /* 0x000f62000c1e1d00 */
[----:B------:R-:W-:-:S04]  /*0be0*/  IMAD.WIDE R12, R32, 0x4, R12 ;  /* 0x00000004200c7825 */ /* 0x000fc800078e020c */
[----:B--2---:R-:W-:-:S06]  /*0bf0*/  FADD R45, R45, 9.9999999747524270788e-07 ;  /* 0x358637bd2d2d7421 */ /* 0x004fcc0000000000 */
[----:B------:R-:W0:Y:S02]  /*0c00*/  MUFU.SQRT R45, R45 ;  /* 0x0000002d002d7308 */ /* 0x000e240000002000 */
[C---:B0-----:R-:W-:Y:S02]  /*0c10*/  FSETP.GT.AND P2, PT, R45.reuse, 8.50705917302346158658e+37, PT ;  /* 0x7e8000002d00780b */ /* 0x041fe40003f44000 */
[----:B------:R-:W-:Y:S01]  /*0c20*/  FSETP.GEU.AND P4, PT, R45, 1.175494350822287508e-38, PT ;  /* 0x008000002d00780b */ /* 0x000fe20003f8e000 */
[----:B---3--:R-:W-:-:S10]  /*0c30*/  FADD R51, R0, 9.9999999747524270788e-07 ;  /* 0x358637bd00337421 */ /* 0x008fd40000000000 */
[----:B------:R-:W-:Y:S01]  /*0c40*/  @P2 FMUL R45, R45, 0.25 ;  /* 0x3e8000002d2d2820 */ /* 0x000fe20000400000 */
[----:B------:R-:W0:Y:S03]  /*0c50*/  MUFU.SQRT R32, R51 ;  /* 0x0000003300207308 */ /* 0x000e260000002000 */
[----:B------:R-:W-:Y:S01]  /*0c60*/  @!P4 FMUL R45, R45, 16777216 ;  /* 0x4b8000002d2dc820 */ /* 0x000fe20000400000 */
[----:B------:R-:W-:Y:S01]  /*0c70*/  MOV R0, RZ ;  /* 0x000000ff00007202 */ /* 0x000fe20000000f00 */
[----:B----4-:R-:W-:-:S05]  /*0c80*/  FADD R52, R40, 9.9999999747524270788e-07 ;  /* 0x358637bd28347421 */ /* 0x010fca0000000000 */
[----:B------:R1:W2:Y:S01]  /*0c90*/  @!P1 LDG.E.EL R0, desc[UR6][R12.64] ;  /* 0x000000060c009981 */ /* 0x0002a2000c2e1900 */
[----:B------:R3:W4:Y:S02]  /*0ca0*/  MUFU.RCP R40, R45 ;  /* 0x0000002d00287308 */ /* 0x0007240000001000 */
[----:B---3--:R-:W-:-:S06]  /*0cb0*/  HFMA2.MMA R45, -RZ, RZ, 1.625, 0 ;  /* 0x3e800000ff2d7435 */ /* 0x008fcc00000001ff */
[----:B-1----:R-:W1:Y:S01]  /*0cc0*/  MUFU.SQRT R13, R52 ;  /* 0x00000034000d7308 */ /* 0x002e620000002000 */
[C---:B0-----:R-:W-:Y:S01]  /*0cd0*/  FSETP.GT.AND P3, PT, R32.reuse, 8.50705917302346158658e+37, PT ;  /* 0x7e8000002000780b */ /* 0x041fe20003f64000 */
[----:B-----5:R-:W-:Y:S01]  /*0ce0*/  FADD R12, R11, 9.9999999747524270788e-07 ;  /* 0x358637bd0b0c7421 */ /* 0x020fe20000000000 */
[----:B------:R-:W-:Y:S01]  /*0cf0*/  FADD R25, R25, 9.9999999747524270788e-07 ;  /* 0x358637bd19197421 */ /* 0x000fe20000000000 */
[----:B------:R-:W-:Y:S02]  /*0d00*/  LOP3.LUT R27, R26, 0x7f, R27, 0xf8, !PT ;  /* 0x0000007f1a1b7812 */ /* 0x000fe400078ef81b */
[----:B------:R-:W-:Y:S02]  /*0d10*/  FSEL R51, R45, 1, P2 ;  /* 0x3f8000002d337808 */ /* 0x000fe40001000000 */
[----:B------:R-:W0:Y:S01]  /*0d20*/  MUFU.SQRT R12, R12 ;  /* 0x0000000c000c7308 */ /* 0x000e220000002000 */
[----:B------:R-:W-:Y:S02]  /*0d30*/  FSETP.GEU.AND P5, PT, R32, 1.175494350822287508e-38, PT ;  /* 0x008000002000780b */ /* 0x000fe40003fae000 */
[----:B------:R-:W-:-:S05]  /*0d40*/  @!P4 FMUL R51, R51, 16777216 ;  /* 0x4b8000003333c820 */ /* 0x000fca0000400000 */
[----:B------:R3:W5:Y:S01]  /*0d50*/  MUFU.SQRT R26, R25 ;  /* 0x00000019001a7308 */ /* 0x0007620000002000 */
[----:B----4-:R-:W-:Y:S01]  /*0d60*/  FMUL R11, R40, R51 ;  /* 0x00000033280b7220 */ /* 0x010fe20000400000 */
[----:B------:R-:W-:Y:S01]  /*0d70*/  @P3 FMUL R32, R32, 0.25 ;  /* 0x3e80000020203820 */ /* 0x000fe20000400000 */
[----:B------:R-:W-:Y:S02]  /*0d80*/  FSEL R51, R45, 1, P3 ;  /* 0x3f8000002d337808 */ /* 0x000fe40001800000 */
[C---:B-1----:R-:W-:Y:S02]  /*0d90*/  FSETP.GT.AND P3, PT, R13.reuse, 8.50705917302346158658e+37, PT ;  /* 0x7e8000000d00780b */ /* 0x042fe40003f64000 */
[----:B------:R-:W-:Y:S01]  /*0da0*/  FSETP.GEU.AND P6, PT, R13, 1.175494350822287508e-38, PT ;  /* 0x008000000d00780b */ /* 0x000fe20003fce000 */
[----:B------:R-:W-:Y:S01]  /*0db0*/  @!P5 FMUL R32, R32, 16777216 ;  /* 0x4b8000002020d820 */ /* 0x000fe20000400000 */
[----:B------:R-:W-:Y:S01]  /*0dc0*/  @!P5 FMUL R51, R51, 16777216 ;  /* 0x4b8000003333d820 */ /* 0x000fe20000400000 */
[----:B0-----:R-:W-:-:S02]  /*0dd0*/  FSETP.GT.AND P5, PT, R12, 8.50705917302346158658e+37, PT ;  /* 0x7e8000000c00780b */ /* 0x001fc40003fa4000 */
[----:B---3--:R-:W-:Y:S02]  /*0de0*/  FSEL R25, R45, 1, P3 ;  /* 0x3f8000002d197808 */ /* 0x008fe40001800000 */
[----:B-----5:R-:W-:Y:S02]  /*0df0*/  FSETP.GT.AND P4, PT, R26, 8.50705917302346158658e+37, PT ;  /* 0x7e8000001a00780b */ /* 0x020fe40003f84000 */
[----:B------:R-:W-:Y:S02]  /*0e00*/  FSETP.GEU.AND P2, PT, R12, 1.175494350822287508e-38, PT ;  /* 0x008000000c00780b */ /* 0x000fe40003f4e000 */
[----:B------:R-:W-:Y:S01]  /*0e10*/  @P3 FMUL R13, R13, 0.25 ;  /* 0x3e8000000d0d3820 */ /* 0x000fe20000400000 */
[----:B------:R-:W-:-:S03]  /*0e20*/  FSETP.GEU.AND P3, PT, R26, 1.175494350822287508e-38, PT ;  /* 0x008000001a00780b */ /* 0x000fc60003f6e000 */
[----:B------:R-:W-:Y:S01]  /*0e30*/  @!P6 FMUL R13, R13, 16777216 ;  /* 0x4b8000000d0de820 */ /* 0x000fe20000400000 */
[----:B------:R-:W0:Y:S01]  /*0e40*/  MUFU.RCP R32, R32 ;  /* 0x0000002000207308 */ /* 0x000e220000001000 */
[----:B------:R-:W-:-:S03]  /*0e50*/  @P5 FMUL R12, R12, 0.25 ;  /* 0x3e8000000c0c5820 */ /* 0x000fc60000400000 */
[----:B------:R-:W-:-:S04]  /*0e60*/  @P4 FMUL R26, R26, 0.25 ;  /* 0x3e8000001a1a4820 */ /* 0x000fc80000400000 */
[----:B------:R-:W1:Y:S01]  /*0e70*/  MUFU.RCP R13, R13 ;  /* 0x0000000d000d7308 */ /* 0x000e620000001000 */
[----:B------:R-:W-:Y:S01]  /*0e80*/  @!P2 FMUL R12, R12, 16777216 ;  /* 0x4b8000000c0ca820 */ /* 0x000fe20000400000 */
[----:B------:R-:W-:Y:S01]  /*0e90*/  @!P3 FMUL R26, R26, 16777216 ;  /* 0x4b8000001a1ab820 */ /* 0x000fe20000400000 */
[----:B------:R-:W-:Y:S01]  /*0ea0*/  @!P6 FMUL R25, R25, 16777216 ;  /* 0x4b8000001919e820 */ /* 0x000fe20000400000 */
[----:B------:R-:W-:-:S04]  /*0eb0*/  FADD R40, R24, 9.9999999747524270788e-07 ;  /* 0x358637bd18287421 */ /* 0x000fc80000000000 */
[----:B------:R-:W3:Y:S01]  /*0ec0*/  MUFU.RCP R12, R12 ;  /* 0x0000000c000c7308 */ /* 0x000ee20000001000 */
[----:B0-----:R-:W-:Y:S01]  /*0ed0*/  FMUL R24, R32, R51 ;  /* 0x0000003320187220 */ /* 0x001fe20000400000 */
[----:B------:R-:W-:-:S06]  /*0ee0*/  FSEL R32, R45, 1, P5 ;  /* 0x3f8000002d207808 */ /* 0x000fcc0002800000 */
[----:B------:R-:W0:Y:S01]  /*0ef0*/  MUFU.RCP R26, R26 ;  /* 0x0000001a001a7308 */ /* 0x000e220000001000 */
[----:B-1----:R-:W-:Y:S01]  /*0f00*/  FMUL R25, R13, R25 ;  /* 0x000000190d197220 */ /* 0x002fe20000400000 */
[----:B------:R-:W-:Y:S01]  /*0f10*/  FSEL R13, R45, 1, P4 ;  /* 0x3f8000002d0d7808 */ /* 0x000fe20002000000 */
[----:B------:R-:W-:-:S04]  /*0f20*/  @!P2 FMUL R32, R32, 16777216 ;  /* 0x4b8000002020a820 */ /* 0x000fc80000400000 */
[----:B------:R-:W-:Y:S01]  /*0f30*/  @!P3 FMUL R13, R13, 16777216 ;  /* 0x4b8000000d0db820 */ /* 0x000fe20000400000 */
[----:B---3--:R-:W-:-:S03]  /*0f40*/  FMUL R32, R12, R32 ;  /* 0x000000200c207220 */ /* 0x008fc60000400000 */
[----:B0-----:R-:W-:Y:S01]  /*0f50*/  FMUL R26, R26, R13 ;  /* 0x0000000d1a1a7220 */ /* 0x001fe20000400000 */
[----:B------:R-:W-:Y:S01]  /*0f60*/  CS2R R12, SRZ ;  /* 0x00000000000c7805 */ /* 0x000fe2000001ff00 */
[----:B------:R-:W-:Y:S01]  /*0f70*/  FADD R19, R15, R19 ;  /* 0x000000130f137221 */ /* 0x000fe20000000000 */
[----:B------:R-:W-:Y:S01]  /*0f80*/  FADD R18, R14, R18 ;  /* 0x000000120e127221 */ /* 0x000fe20000000000 */
[----:B------:R-:W-:-:S06]  /*0f90*/  CS2R R14, SRZ ;  /* 0x00000000000e7805 */ /* 0x000fcc000001ff00 */
[----:B------:R-:W3:Y:S01]  /*0fa0*/  @!P0 LDG.E.128 R12, desc[UR6][R28.64] ;  /* 0x000000061c0c8981 */ /* 0x000ee2000c1e1d00 */
[----:B------:R-:W0:Y:S02]  /*0fb0*/  MUFU.SQRT R40, R40 ;  /* 0x0000002800287308 */ /* 0x000e240000002000 */
[C---:B0-----:R-:W-:Y:S02]  /*0fc0*/  FSETP.GT.AND P6, PT, R40.reuse, 8.50705917302346158658e+37, PT ;  /* 0x7e8000002800780b */ /* 0x041fe40003fc4000 */
[----:B------:R-:W-:-:S11]  /*0fd0*/  FSETP.GEU.AND P5, PT, R40, 1.175494350822287508e-38, PT ;  /* 0x008000002800780b */ /* 0x000fd60003fae000 */
[----:B------:R-:W-:-:S04]  /*0fe0*/  @P6 FMUL R40, R40, 0.25 ;  /* 0x3e80000028286820 */ /* 0x000fc80000400000 */
[----:B------:R-:W-:-:S06]  /*0ff0*/  @!P5 FMUL R40, R40, 16777216 ;  /* 0x4b8000002828d820 */ /* 0x000fcc0000400000 */
[----:B------:R-:W0:Y:S01]  /*1000*/  MUFU.RCP R40, R40 ;  /* 0x0000002800287308 */ /* 0x000e220000001000 */
[----:B------:R-:W-:-:S05]  /*1010*/  FSEL R51, R45, 1, P6 ;  /* 0x3f8000002d337808 */ /* 0x000fca0003000000 */
[----:B------:R-:W-:-:S04]  /*1020*/  @!P5 FMUL R51, R51, 16777216 ;  /* 0x4b8000003333d820 */ /* 0x000fc80000400000 */
[----:B0-----:R-:W-:Y:S01]  /*1030*/  FMUL R40, R40, R51 ;  /* 0x0000003328287220 */ /* 0x001fe20000400000 */
[----:B------:R-:W-:-:S04]  /*1040*/  FADD R51, R47, 9.9999999747524270788e-07 ;  /* 0x358637bd2f337421 */ /* 0x000fc80000000000 */
[----:B------:R-:W0:Y:S01]  /*1050*/  MUFU.SQRT R47, R51 ;  /* 0x00000033002f7308 */ /* 0x000e220000002000 */
[----:B------:R-:W-:Y:S01]  /*1060*/  FADD R52, R49, 9.9999999747524270788e-07 ;  /* 0x358637bd31347421 */ /* 0x000fe20000000000 */
[C---:B0-----:R-:W-:Y:S02]  /*1070*/  FSETP.GT.AND P2, PT, R47.reuse, 8.50705917302346158658e+37, PT ;  /* 0x7e8000002f00780b */ /* 0x041fe40003f44000 */
[----:B------:R-:W-:-:S04]  /*1080*/  FSETP.GEU.AND P4, PT, R47, 1.175494350822287508e-38, PT ;  /* 0x008000002f00780b */ /* 0x000fc80003f8e000 */
[----:B------:R-:W0:Y:S07]  /*1090*/  MUFU.SQRT R53, R52 ;  /* 0x0000003400357308 */ /* 0x000e2e0000002000 */
[----:B------:R-:W-:-:S04]  /*10a0*/  @P2 FMUL R47, R47, 0.25 ;  /* 0x3e8000002f2f2820 */ /* 0x000fc80000400000 */
[----:B------:R-:W-:Y:S01]  /*10b0*/  @!P4 FMUL R47, R47, 16777216 ;  /* 0x4b8000002f2fc820 */ /* 0x000fe20000400000 */
[----:B------:R-:W-:-:S05]  /*10c0*/  FADD R17, R50, R17 ;  /* 0x0000001132117221 */ /* 0x000fca0000000000 */
[----:B------:R-:W1:Y:S01]  /*10d0*/  MUFU.RCP R47, R47 ;  /* 0x0000002f002f7308 */ /* 0x000e620000001000 */
[----:B------:R-:W-:Y:S01]  /*10e0*/  FSEL R50, R45, 1, P2 ;  /* 0x3f8000002d327808 */ /* 0x000fe20001000000 */
[----:B------:R-:W-:Y:S01]  /*10f0*/  FADD R16, R41, R16 ;  /* 0x0000001029107221 */ /* 0x000fe20000000000 */
[----:B0-----:R-:W-:-:S03]  /*1100*/  FSETP.GT.AND P3, PT, R53, 8.50705917302346158658e+37, PT ;  /* 0x7e8000003500780b */ /* 0x001fc60003f64000 */
[----:B------:R-:W-:Y:S01]  /*1110*/  @!P4 FMUL R50, R50, 16777216 ;  /* 0x4b8000003232c820 */ /* 0x000fe20000400000 */
[----:B------:R-:W-:Y:S01]  /*1120*/  FSEL R52, R45, 1, P3 ;  /* 0x3f8000002d347808 */ /* 0x000fe20001800000 */
[----:B------:R-:W-:Y:S01]  /*1130*/  FADD R45, R16, -R44 ;  /* 0x8000002c102d7221 */ /* 0x000fe20000000000 */
[----:B------:R0:W-:Y:S01]  /*1140*/  @!P1 STG.E.128 desc[UR6][R28.64+0x800], R16 ;  /* 0x000800101c009986 */ /* 0x0001e2000c101d06 */
[----:B------:R-:W-:Y:S01]  /*1150*/  FADD R46, R17, -R46 ;  /* 0x8000002e112e7221 */ /* 0x000fe20000000000 */
[----:B-1----:R-:W-:Y:S01]  /*1160*/  FMUL R41, R47, R50 ;  /* 0x000000322f297220 */ /* 0x002fe20000400000 */
[----:B------:R-:W-:Y:S01]  /*1170*/  FMUL R50, R26, R45 ;  /* 0x0000002d1a327220 */ /* 0x000fe20000400000 */
[----:B------:R-:W-:Y:S01]  /*1180*/  MOV R26, RZ ;  /* 0x000000ff001a7202 */ /* 0x000fe20000000f00 */
[----:B0-----:R-:W-:Y:S01]  /*1190*/  HFMA2.MMA R16, -RZ, RZ, 0, 0 ;  /* 0x00000000ff107435 */ /* 0x001fe200000001ff */
[----:B------:R-:W-:-:S03]  /*11a0*/  LOP3.LUT R17, R27, 0x80, RZ, 0xfc, !PT ;  /* 0x000000801b117812 */ /* 0x000fc600078efcff */
[----:B------:R-:W-:-:S04]  /*11b0*/  IMAD.HI R44, R27, -0x6962c45b, R26 ;  /* 0x969d3ba51b2c7827 */ /* 0x000fc800078e021a */
[----:B------:R-:W-:Y:S01]  /*11c0*/  FFMA R26, R50, R38, R31 ;  /* 0x00000026321a7223 */ /* 0x000fe2000000001f */
[----:B------:R-:W-:Y:S01]  /*11d0*/  FADD R18, R18, -R43 ;  /* 0x8000002b12127221 */ /* 0x000fe20000000000 */
[----:B------:R-:W-:-:S04]  /*11e0*/  IMAD.HI R38, R17, -0x6962c45b, R16 ;  /* 0x969d3ba511267827 */ /* 0x000fc800078e0210 */
[----:B------:R-:W-:Y:S01]  /*11f0*/  FADD R16, R19, -R30 ;  /* 0x8000001e13107221 */ /* 0x000fe20000000000 */
[----:B------:R-:W-:Y:S01]  /*1200*/  FMUL R19, R40, R46 ;  /* 0x0000002e28137220 */ /* 0x000fe20000400000 */
[----:B------:R-:W-:-:S03]  /*1210*/  FMUL R41, R41, R18 ;  /* 0x0000001229297220 */ /* 0x000fc60000400000 */
[----:B------:R-:W-:Y:S02]  /*1220*/  FFMA R18, R19, R48, R42 ;  /* 0x0000003013127223 */ /* 0x000fe4000000002a */
[----:B------:R-:W0:Y:S01]  /*1230*/  S2R R42, SR_TID.X ;  /* 0x00000000002a7919 */ /* 0x000e220000002100 */
[----:B------:R-:W1:Y:S01]  /*1240*/  S2UR UR5, SR_CgaCtaId ;  /* 0x00000000000579c3 */ /* 0x000e620000008800 */
[C---:B------:R-:W-:Y:S01]  /*1250*/  FSETP.GEU.AND P5, PT, R53.reuse, 1.175494350822287508e-38, PT ;  /* 0x008000003500780b */ /* 0x040fe20003fae000 */
[----:B------:R-:W-:Y:S01]  /*1260*/  UMOV UR4, 0x400 ;  /* 0x0000040000047882 */ /* 0x000fe20000000000 */
[----:B------:R-:W-:-:S11]  /*1270*/  @P3 FMUL R53, R53, 0.25 ;  /* 0x3e80000035353820 */ /* 0x000fd60000400000 */
[----:B------:R-:W-:Y:S01]  /*1280*/  @!P5 FMUL R53, R53, 16777216 ;  /* 0x4b8000003535d820 */ /* 0x000fe20000400000 */
[----:B-1----:R-:W-:-:S03]  /*1290*/  UPRMT UR4, UR5, 0x654, UR4 ;  /* 0x0000065405047896 */ /* 0x002fc60008000004 */
[----:B------:R-:W1:Y:S01]  /*12a0*/  MUFU.RCP R49, R53 ;  /* 0x0000003500317308 */ /* 0x000e620000001000 */
[----:B------:R-:W-:-:S04]  /*12b0*/  @!P5 FMUL R52, R52, 16777216 ;  /* 0x4b8000003434d820 */ /* 0x000fc80000400000 */
[----:B-1----:R-:W-:-:S04]  /*12c0*/  FMUL R49, R49, R52 ;  /* 0x0000003431317220 */ /* 0x002fc80000400000 */
[----:B------:R-:W-:-:S04]  /*12d0*/  FMUL R40, R49, R16 ;  /* 0x0000001031287220 */ /* 0x000fc80000400000 */
[----:B--2---:R-:W-:Y:S01]  /*12e0*/  FFMA R40, R40, R3, R0 ;  /* 0x0000000328287223 */ /* 0x004fe20000000000 */
[----:B------:R-:W-:Y:S01]  /*12f0*/  FFMA R2, R41, R4, R2 ;  /* 0x0000000429027223 */ /* 0x000fe20000000002 */
[----:B------:R-:W-:Y:S02]  /*1300*/  LOP3.LUT R49, R27, 0x200, RZ, 0xfc, !PT ;  /* 0x000002001b317812 */ /* 0x000fe400078efcff */
[----:B------:R-:W-:-:S05]  /*1310*/  MOV R48, RZ ;  /* 0x000000ff00307202 */ /* 0x000fca0000000f00 */
[----:B------:R-:W-:-:S04]  /*1320*/  IMAD.HI R16, R49, -0x6962c45b, R48 ;  /* 0x969d3ba531107827 */ /* 0x000fc800078e0230 */
[----:B---3--:R-:W-:Y:S01]  /*1330*/  FADD R15, R39, R15 ;  /* 0x0000000f270f7221 */ /* 0x008fe20000000000 */
[----:B------:R-:W-:Y:S01]  /*1340*/  FADD R13, R36, R13 ;  /* 0x0000000d240d7221 */ /* 0x000fe20000000000 */
[----:B------:R-:W-:Y:S01]  /*1350*/  FADD R14, R37, R14 ;  /* 0x0000000e250e7221 */ /* 0x000fe20000000000 */
[----:B------:R-:W-:Y:S01]  /*1360*/  FADD R12, R35, R12 ;  /* 0x0000000c230c7221 */ /* 0x000fe20000000000 */
[----:B------:R-:W-:Y:S01]  /*1370*/  FADD R33, R15, -R33 ;  /* 0x800000210f217221 */ /* 0x000fe20000000000 */
[----:B------:R-:W-:Y:S01]  /*1380*/  FADD R35, R13, -R8 ;  /* 0x800000080d237221 */ /* 0x000fe20000000000 */
[----:B------:R-:W-:Y:S01]  /*1390*/  FADD R34, R14, -R34 ;  /* 0x800000220e227221 */ /* 0x000fe20000000000 */
[----:B------:R-:W-:Y:S01]  /*13a0*/  FADD R8, R12, -R21 ;  /* 0x800000150c087221 */ /* 0x000fe20000000000 */
[----:B------:R-:W-:Y:S01]  /*13b0*/  FMUL R32, R32, R33 ;  /* 0x0000002120207220 */ /* 0x000fe20000400000 */
[----:B------:R-:W-:Y:S01]  /*13c0*/  FMUL R24, R24, R35 ;  /* 0x0000002318187220 */ /* 0x000fe20000400000 */
[----:B------:R-:W-:Y:S01]  /*13d0*/  FMUL R34, R25, R34 ;  /* 0x0000002219227220 */ /* 0x000fe20000400000 */
[----:B------:R-:W-:Y:S01]  /*13e0*/  FMUL R11, R11, R8 ;  /* 0x000000080b0b7220 */ /* 0x000fe20000400000 */
[----:B------:R-:W-:Y:S01]  /*13f0*/  FFMA R9, R32, R23, R9 ;  /* 0x0000001720097223 */ /* 0x000fe20000000009 */
[----:B------:R-:W-:Y:S01]  /*1400*/  FFMA R7, R24, R20, R7 ;  /* 0x0000001418077223 */ /* 0x000fe20000000007 */
[----:B------:R-:W-:Y:S01]  /*1410*/  FFMA R5, R34, R22, R5 ;  /* 0x0000001622057223 */ /* 0x000fe20000000005 */
[----:B------:R-:W-:Y:S01]  /*1420*/  FFMA R6, R11, R10, R6 ;  /* 0x0000000a0b067223 */ /* 0x000fe20000000006 */
[----:B0-----:R-:W-:-:S02]  /*1430*/  SHF.L.U32 R21, R42, 0x2, RZ ;  /* 0x000000022a157819 */ /* 0x001fc400000006ff */
[----:B------:R-:W-:Y:S02]  /*1440*/  FSETP.GEU.AND P1, PT, R9, RZ, PT ;  /* 0x000000ff0900720b */ /* 0x000fe40003f2e000 */
[----:B------:R-:W-:Y:S02]  /*1450*/  LOP3.LUT R21, R21, 0x1fc, RZ, 0xc0, !PT ;  /* 0x000001fc15157812 */ /* 0x000fe400078ec0ff */
[----:B------:R-:W-:Y:S02]  /*1460*/  FSETP.GEU.AND P2, PT, R5, RZ, PT ;  /* 0x000000ff0500720b */ /* 0x000fe40003f4e000 */
[----:B------:R-:W-:Y:S02]  /*1470*/  FSETP.GEU.AND P3, PT, R7, RZ, PT ;  /* 0x000000ff0700720b */ /* 0x000fe40003f6e000 */
[----:B------:R-:W-:Y:S02]  /*1480*/  FSETP.GEU.AND P4, PT, R6, RZ, PT ;  /* 0x000000ff0600720b */ /* 0x000fe40003f8e000 */
[----:B------:R-:W-:-:S02]  /*1490*/  SEL R11, R9, RZ, P1 ;  /* 0x000000ff090b7207 */ /* 0x000fc40000800000 */
[----:B------:R-:W-:Y:S02]  /*14a0*/  LEA R20, R21, UR4, 0x2 ;  /* 0x0000000415147c11 */ /* 0x000fe4000f8e10ff */
[----:B------:R-:W-:Y:S02]  /*14b0*/  SEL R10, R5, RZ, P2 ;  /* 0x000000ff050a7207 */ /* 0x000fe40001000000 */
[----:B------:R-:W-:Y:S02]  /*14c0*/  SEL R9, R7, RZ, P3 ;  /* 0x000000ff07097207 */ /* 0x000fe40001800000 */
[----:B------:R-:W-:Y:S01]  /*14d0*/  SEL R8, R6, RZ, P4 ;  /* 0x000000ff06087207 */ /* 0x000fe20002000000 */
[----:B------:R-:W-:Y:S04]  /*14e0*/  @!P0 STG.E.128 desc[UR6][R28.64], R12 ;  /* 0x0000000c1c008986 */ /* 0x000fe8000c101d06 */
[----:B------:R-:W-:Y:S01]  /*14f0*/  STS.128 [R20], R8 ;  /* 0x0000000814007388 */ /* 0x000fe20000000c00 */
[----:B------:R-:W-:-:S04]  /*1500*/  LOP3.LUT R42, R42, 0x7f, RZ, 0xc0, !PT ;  /* 0x0000007f2a2a7812 */ /* 0x000fc800078ec0ff */
[----:B------:R-:W-:Y:S01]  /*1510*/  LEA R0, R42, UR4, 0x2 ;  /* 0x000000042a007c11 */ /* 0x000fe2000f8e10ff */
[----:B------:R-:W-:Y:S01]  /*1520*/  BAR.SYNC.DEFER_BLOCKING 0x0 ;  /* 0x0000000000007b1d */ /* 0x000fe20000010000 */
[----:B------:R-:W-:Y:S02]  /*1530*/  FSETP.GEU.AND P1, PT, R2, RZ, PT ;  /* 0x000000ff0200720b */ /* 0x000fe40003f2e000 */
[----:B------:R-:W-:Y:S02]  /*1540*/  FSETP.GEU.AND P2, PT, R18, RZ, PT ;  /* 0x000000ff1200720b */ /* 0x000fe40003f4e000 */
[----:B------:R-:W-:Y:S02]  /*1550*/  FSETP.GEU.AND P3, PT, R26, RZ, PT ;  /* 0x000000ff1a00720b */ /* 0x000fe40003f6e000 */
[----:B------:R-:W-:Y:S01]  /*1560*/  FSETP.GEU.AND P0, PT, R40, RZ, PT ;  /* 0x000000ff2800720b */ /* 0x000fe20003f0e000 */
[----:B------:R-:W0:Y:S04]  /*1570*/  LDS R14, [R0] ;  /* 0x00000000000e7984 */ /* 0x000e280000000800 */
[----:B------:R-:W1:Y:S04]  /*1580*/  LDS R13, [R0+0x200] ;  /* 0x00020000000d7984 */ /* 0x000e680000000800 */
[----:B------:R-:W2:Y:S04]  /*1590*/  LDS R9, [R0+0x400] ;  /* 0x0004000000097984 */ /* 0x000ea80000000800 */
[----:B------:R-:W3:Y:S01]  /*15a0*/  LDS R8, [R0+0x600] ;  /* 0x0006000000087984 */ /* 0x000ee20000000800 */
[----:B------:R-:W-:-:S02]  /*15b0*/  SEL R6, R2, RZ, P1 ;  /* 0x000000ff02067207 */ /* 0x000fc40000800000 */
[----:B------:R-:W-:Y:S02]  /*15c0*/  SEL R5, R18, RZ, P2 ;  /* 0x000000ff12057207 */ /* 0x000fe40001000000 */
[----:B------:R-:W-:Y:S02]  /*15d0*/  SEL R4, R26, RZ, P3 ;  /* 0x000000ff1a047207 */ /* 0x000fe40001800000 */
[----:B------:R-:W-:Y:S01]  /*15e0*/  SEL R7, R40, RZ, P0 ;  /* 0x000000ff28077207 */ /* 0x000fe20000000000 */
[----:B------:R-:W-:Y:S01]  /*15f0*/  BAR.SYNC.DEFER_BLOCKING 0x0 ;  /* 0x0000000000007b1d */ /* 0x000fe20000010000 */
[----:B------:R-:W-:-:S05]  /*1600*/  SHF.R.U32.HI R3, RZ, 0x1f, R16 ;  /* 0x0000001fff037819 */ /* 0x000fca0000011610 */
[----:B------:R4:W-:Y:S02]  /*1610*/  STS.128 [R20], R4 ;  /* 0x0000000414007388 */ /* 0x0009e40000000c00 */
[----:B------:R-:W-:Y:S01]  /*1620*/  BAR.SYNC.DEFER_BLOCKING 0x0 ;  /* 0x0000000000007b1d */ /* 0x000fe20000010000 */
[----:B------:R-:W-:Y:S01]  /*1630*/  LEA.HI.SX32 R21, R16, R3, 0x15 ;  /* 0x0000000310157211 */ /* 0x000fe200078faaff */
[----:B------:R-:W-:-:S06]  /*1640*/  HFMA2.MMA R46, -RZ, RZ, 0, 0 ;  /* 0x00000000ff2e7435 */ /* 0x000fcc00000001ff */
[----:B------:R-:W5:Y:S01]  /*1650*/  LDC.64 R2, c[0x0][0x240] ;  /* 0x00009000ff027b82 */ /* 0x000f620000000a00 */
[----:B------:R-:W-:Y:S01]  /*1660*/  HFMA2.MMA R50, -RZ, RZ, 0, 0 ;  /* 0x00000000ff327435 */ /* 0x000fe200000001ff */
[C---:B------:R-:W-:Y:S02]  /*1670*/  LOP3.LUT R31, R27.reuse, 0x100, RZ, 0xfc, !PT ;  /* 0x000001001b1f7812 */ /* 0x040fe400078efcff */
[----:B------:R-:W-:Y:S02]  /*1680*/  MOV R30, RZ ;  /* 0x000000ff001e7202 */ /* 0x000fe40000000f00 */
[C---:B------:R-:W-:Y:S02]  /*1690*/  LOP3.LUT R47, R27.reuse, 0x180, RZ, 0xfc, !PT ;  /* 0x000001801b2f7812 */ /* 0x040fe400078efcff */
[----:B------:R-:W-:Y:S01]  /*16a0*/  SHF.R.U32.HI R36, RZ, 0x1f, R44 ;  /* 0x0000001fff247819 */ /* 0x000fe2000001162c */
[----:B------:R-:W0:Y:S04]  /*16b0*/  LDS R12, [R0] ;  /* 0x00000000000c7984 */ /* 0x000e280000000800 */
[----:B------:R-:W0:Y:S04]  /*16c0*/  LDS R11, [R0+0x200] ;  /* 0x00020000000b7984 */ /* 0x000e280000000800 */
[----:B------:R-:W0:Y:S01]  /*16d0*/  LDS R10, [R0+0x400] ;  /* 0x00040000000a7984 */ /* 0x000e220000000800 */
[----:B------:R-:W-:Y:S01]  /*16e0*/  LOP3.LUT R51, R27, 0x280, RZ, 0xfc, !PT ;  /* 0x000002801b337812 */ /* 0x000fe200078efcff */
[----:B------:R-:W-:Y:S01]  /*16f0*/  IMAD.HI R45, R31, -0x6962c45b, R30 ;  /* 0x969d3ba51f2d7827 */ /* 0x000fe200078e021e */
[----:B------:R-:W-:-:S02]  /*1700*/  LOP3.LUT R53, R27, 0x300, RZ, 0xfc, !PT ;  /* 0x000003001b357812 */ /* 0x000fc400078efcff */
[----:B------:R-:W-:Y:S01]  /*1710*/  MOV R52, RZ ;  /* 0x000000ff00347202 */ /* 0x000fe20000000f00 */
[----:B------:R-:W-:Y:S01]  /*1720*/  IMAD.HI R43, R47, -0x6962c45b, R46 ;  /* 0x969d3ba52f2b7827 */ /* 0x000fe200078e022e */
[----:B------:R-:W-:Y:S02]  /*1730*/  SHF.R.U32.HI R37, RZ, 0x1f, R38 ;  /* 0x0000001fff257819 */ /* 0x000fe40000011626 */
[----:B------:R-:W-:Y:S01]  /*1740*/  LEA.HI.SX32 R36, R44, R36, 0x15 ;  /* 0x000000242c247211 */ /* 0x000fe200078faaff */
[----:B------:R-:W-:Y:S01]  /*1750*/  IMAD.HI R19, R51, -0x6962c45b, R50 ;  /* 0x969d3ba533137827 */ /* 0x000fe200078e0232 */
[----:B------:R-:W-:Y:S02]  /*1760*/  LEA.HI.SX32 R37, R38, R37, 0x15 ;  /* 0x0000002526257211 */ /* 0x000fe400078faaff */
[----:B------:R-:W-:Y:S01]  /*1770*/  SHF.R.U32.HI R38, RZ, 0x1f, R45 ;  /* 0x0000001fff267819 */ /* 0x000fe2000001162d */
[----:B------:R-:W-:Y:S01]  /*1780*/  IMAD.HI R30, R53, -0x6962c45b, R52 ;  /* 0x969d3ba5351e7827 */ /* 0x000fe200078e0234 */
[----:B------:R-:W-:-:S02]  /*1790*/  ISETP.GE.AND P5, PT, R27, 0x146580, PT ;  /* 0x001465801b00780c */ /* 0x000fc40003fa6270 */
[----:B------:R-:W-:Y:S01]  /*17a0*/  SHF.R.U32.HI R39, RZ, 0x1f, R43 ;  /* 0x0000001fff277819 */ /* 0x000fe2000001162b */
[C---:B------:R-:W-:Y:S01]  /*17b0*/  IMAD R23, R36.reuse, -0xd99, R27 ;  /* 0xfffff26724177824 */ /* 0x040fe200078e021b */
[----:B------:R-:W-:Y:S02]  /*17c0*/  SHF.R.U32.HI R16, RZ, 0x1f, R19 ;  /* 0x0000001fff107819 */ /* 0x000fe40000011613 */
[----:B------:R-:W-:Y:S01]  /*17d0*/  LEA.HI.SX32 R38, R45, R38, 0x15 ;  /* 0x000000262d267211 */ /* 0x000fe200078faaff */
[----:B----4-:R-:W-:Y:S01]  /*17e0*/  IMAD R5, R36, 0xda0, R23 ;  /* 0x00000da024057824 */ /* 0x010fe200078e0217 */
[----:B------:R-:W-:Y:S02]  /*17f0*/  SHF.R.U32.HI R15, RZ, 0x1f, R30 ;  /* 0x0000001fff0f7819 */ /* 0x000fe4000001161e */
[----:B------:R-:W-:Y:S01]  /*1800*/  LEA.HI.SX32 R39, R43, R39, 0x15 ;  /* 0x000000272b277211 */ /* 0x000fe200078faaff */
[----:B------:R-:W-:Y:S01]  /*1810*/  IMAD R18, R37, -0xd99, R17 ;  /* 0xfffff26725127824 */ /* 0x000fe200078e0211 */
[----:B------:R-:W-:Y:S01]  /*1820*/  LEA.HI.SX32 R19, R19, R16, 0x15 ;  /* 0x0000001013137211 */ /* 0x000fe200078faaff */
[----:B-----5:R-:W-:Y:S01]  /*1830*/  IMAD.WIDE R4, R5, 0x4, R2 ;  /* 0x0000000405047825 */ /* 0x020fe200078e0202 */
[----:B------:R-:W-:-:S02]  /*1840*/  ISETP.GE.AND P6, PT, R17, 0x146580, PT ;  /* 0x001465801100780c */ /* 0x000fc40003fc6270 */
[----:B------:R-:W-:Y:S02]  /*1850*/  LEA.HI.SX32 R15, R30, R15, 0x15 ;  /* 0x0000000f1e0f7211 */ /* 0x000fe400078faaff */
[----:B------:R-:W-:Y:S01]  /*1860*/  ISETP.GE.AND P4, PT, R31, 0x146580, PT ;  /* 0x001465801f00780c */ /* 0x000fe20003f86270 */
[C---:B------:R-:W-:Y:S01]  /*1870*/  IMAD R31, R38.reuse, -0xd99, R31 ;  /* 0xfffff267261f7824 */ /* 0x040fe200078e021f */
[----:B------:R-:W-:Y:S01]  /*1880*/  ISETP.GE.AND P3, PT, R47, 0x146580, PT ;  /* 0x001465802f00780c */ /* 0x000fe20003f66270 */
[----:B------:R-:W-:Y:S01]  /*1890*/  IMAD R46, R39, -0xd99, R47 ;  /* 0xfffff267272e7824 */ /* 0x000fe200078e022f */
[----:B------:R-:W-:Y:S01]  /*18a0*/  LOP3.LUT R27, R27, 0x380, RZ, 0xfc, !PT ;  /* 0x000003801b1b7812 */ /* 0x000fe200078efcff */
[----:B------:R-:W-:Y:S01]  /*18b0*/  IMAD R48, R21, -0xd99, R49 ;  /* 0xfffff26715307824 */ /* 0x000fe200078e0231 */
[----:B------:R-:W-:Y:S01]  /*18c0*/  ISETP.GE.AND P2, PT, R49, 0x146580, PT ;  /* 0x001465803100780c */ /* 0x000fe20003f46270 */
[----:B------:R-:W-:Y:S01]  /*18d0*/  IMAD R7, R37, 0xda0, R18 ;  /* 0x00000da025077824 */ /* 0x000fe200078e0212 */
[----:B------:R-:W-:Y:S01]  /*18e0*/  ISETP.GE.AND P1, PT, R51, 0x146580, PT ;  /* 0x001465803300780c */ /* 0x000fe20003f26270 */
[----:B------:R-:W-:Y:S01]  /*18f0*/  IMAD R50, R19, -0xd99, R51 ;  /* 0xfffff26713327824 */ /* 0x000fe200078e0233 */
[----:B------:R-:W-:Y:S01]  /*1900*/  ISETP.GE.AND P0, PT, R53, 0x146580, PT ;  /* 0x001465803500780c */ /* 0x000fe20003f06270 */
[----:B------:R-:W-:Y:S01]  /*1910*/  IMAD R17, R38, 0xda0, R31 ;  /* 0x00000da026117824 */ /* 0x000fe200078e021f */
[----:B0-----:R0:W-:Y:S01]  /*1920*/  @!P5 STG.E desc[UR6][R4.64], R14 ;  /* 0x0000000e0400d986 */ /* 0x0011e2000c101906 */
[----:B------:R-:W-:Y:S01]  /*1930*/  IMAD R52, R15, -0xd99, R53 ;  /* 0xfffff2670f347824 */ /* 0x000fe200078e0235 */
[----:B------:R-:W-:Y:S01]  /*1940*/  ISETP.GE.AND P5, PT, R27, 0x146580, PT ;  /* 0x001465801b00780c */ /* 0x000fe20003fa6270 */
[----:B------:R-:W-:-:S02]  /*1950*/  IMAD R39, R39, 0xda0, R46 ;  /* 0x00000da027277824 */ /* 0x000fc400078e022e */
[----:B------:R-:W-:Y:S02]  /*1960*/  IMAD R21, R21, 0xda0, R48 ;  /* 0x00000da015157824 */ /* 0x000fe400078e0230 */
[----:B------:R-:W-:-:S04]  /*1970*/  IMAD.WIDE R6, R7, 0x4, R2 ;  /* 0x0000000407067825 */ /* 0x000fc800078e0202 */
[----:B------:R-:W-:Y:S02]  /*1980*/  IMAD R23, R19, 0xda0, R50 ;  /* 0x00000da013177824 */ /* 0x000fe400078e0232 */
[----:B------:R-:W-:Y:S02]  /*1990*/  IMAD R25, R15, 0xda0, R52 ;  /* 0x00000da00f197824 */ /* 0x000fe400078e0234 */
[--C-:B------:R-:W-:Y:S01]  /*19a0*/  IMAD.WIDE R16, R17, 0x4, R2.reuse ;  /* 0x0000000411107825 */ /* 0x100fe200078e0202 */
[----:B-1----:R0:W-:Y:S03]  /*19b0*/  @!P6 STG.E desc[UR6][R6.64], R13 ;  /* 0x0000000d0600e986 */ /* 0x0021e6000c101906 */
[--C-:B------:R-:W-:Y:S01]  /*19c0*/  IMAD.WIDE R18, R39, 0x4, R2.reuse ;  /* 0x0000000427127825 */ /* 0x100fe200078e0202 */
[----:B--2---:R0:W-:Y:S03]  /*19d0*/  @!P4 STG.E desc[UR6][R16.64], R9 ;  /* 0x000000091000c986 */ /* 0x0041e6000c101906 */
[--C-:B------:R-:W-:Y:S01]  /*19e0*/  IMAD.WIDE R20, R21, 0x4, R2.reuse ;  /* 0x0000000415147825 */ /* 0x100fe200078e0202 */
[----:B---3--:R0:W-:Y:S03]  /*19f0*/  @!P3 STG.E desc[UR6][R18.64], R8 ;  /* 0x000000081200b986 */ /* 0x0081e6000c101906 */
[--C-:B------:R-:W-:Y:S01]  /*1a00*/  IMAD.WIDE R22, R23, 0x4, R2.reuse ;  /* 0x0000000417167825 */ /* 0x100fe200078e0202 */
[----:B------:R0:W-:Y:S03]  /*1a10*/  @!P2 STG.E desc[UR6][R20.64], R12 ;  /* 0x0000000c1400a986 */ /* 0x0001e6000c101906 */
[----:B------:R-:W-:Y:S01]  /*1a20*/  IMAD.WIDE R24, R25, 0x4, R2 ;  /* 0x0000000419187825 */ /* 0x000fe200078e0202 */
[----:B------:R0:W-:Y:S04]  /*1a30*/  @!P1 STG.E desc[UR6][R22.64], R11 ;  /* 0x0000000b16009986 */ /* 0x0001e8000c101906 */
[----:B------:R0:W-:Y:S02]  /*1a40*/  @!P0 STG.E desc[UR6][R24.64], R10 ;  /* 0x0000000a18008986 */ /* 0x0001e4000c101906 */
[----:B0-----:R-:W-:Y:S05]  /*1a50*/  @P5 EXIT ;  /* 0x000000000000594d */ /* 0x001fea0003800000 */
[----:B0-----:R-:W0:Y:S01]  /*1a60*/  LDS R7, [R0+0x600] ;  /* 0x0006000000077984 */ /* 0x001e220000000800 */
[----:B------:R-:W-:-:S05]  /*1a70*/  MOV R26, RZ ;  /* 0x000000ff001a7202 */ /* 0x000fca0000000f00 */
[----:B------:R-:W-:-:S05]  /*1a80*/  IMAD.HI R4, R27, -0x6962c45b, R26 ;  /* 0x969d3ba51b047827 */ /* 0x000fca00078e021a */
[----:B------:R-:W-:-:S04]  /*1a90*/  SHF.R.U32.HI R5, RZ, 0x1f, R4 ;  /* 0x0000001fff057819 */ /* 0x000fc80000011604 */
[----:B------:R-:W-:-:S05]  /*1aa0*/  LEA.HI.SX32 R5, R4, R5, 0x15 ;  /* 0x0000000504057211 */ /* 0x000fca00078faaff */
[----:B------:R-:W-:-:S04]  /*1ab0*/  IMAD R26, R5, -0xd99, R27 ;  /* 0xfffff267051a7824 */ /* 0x000fc800078e021b */
[----:B------:R-:W-:-:S04]  /*1ac0*/  IMAD R5, R5, 0xda0, R26 ;  /* 0x00000da005057824 */ /* 0x000fc800078e021a */
[----:B------:R-:W-:-:S05]  /*1ad0*/  IMAD.WIDE R2, R5, 0x4, R2 ;  /* 0x0000000405027825 */ /* 0x000fca00078e0202 */
[----:B0-----:R-:W-:Y:S01]  /*1ae0*/  STG.E desc[UR6][R2.64], R7 ;  /* 0x0000000702007986 */ /* 0x001fe2000c101906 */
[----:B------:R-:W-:Y:S05]  /*1af0*/  EXIT ;  /* 0x000000000000794d */ /* 0x000fea0003800000 */
.L_x_0:
[----:B------:R-:W-:-:S00]  /*1b00*/  BRA `(.L_x_0) ;  /* 0xfffffffc00fc7947 */ /* 0x000fc0000383ffff */
[----:B------:R-:W-:-:S00]  /*1b10*/  NOP ;  /* 0x0000000000007918 */ /* 0x000fc00000000000 */
        /* <DEDUP_REMOVED lines=14> */
.L_x_1:


//--------------------- .nv.global.init           --------------------------
	.section	.nv.global.init,"aw",@progbits
.nv.global.init:
	.type		_$_str,@object
	.size		_$_str,(_$_str_$_2 - _$_str)
_$_str:
        /*0000*/ 	.byte	0x5f, 0x5f, 0x43, 0x55, 0x44, 0x41, 0x5f, 0x46, 0x54, 0x5a, 0x00
	.type		_$_str_$_2,@object
	.size		_$_str_$_2,(.L_1 - _$_str_$_2)
_$_str_$_2:
        /*000b*/ 	.byte	0x5f, 0x5f, 0x43, 0x55, 0x44, 0x41, 0x5f, 0x50, 0x52, 0x45, 0x43, 0x5f, 0x53, 0x51, 0x52, 0x54
        /*001b*/ 	.byte	0x00
.L_1:


//--------------------- .nv.shared.triton_poi_fused__native_batch_norm_legit_no_training_convolution_relu_0 --------------------------
	.section	.nv.shared.triton_poi_fused__native_batch_norm_legit_no_training_convolution_relu_0,"aw",@nobits
	.sectionflags	@""
	.align	16
	.zero		1024


//--------------------- .nv.constant0.triton_poi_fused__native_batch_norm_legit_no_training_convolution_relu_0 --------------------------
	.section	.nv.constant0.triton_poi_fused__native_batch_norm_legit_no_training_convolution_relu_0,"a",@progbits
	.sectionflags	@""
	.align	4
.nv.constant0.triton_poi_fused__native_batch_norm_legit_no_training_convolution_relu_0:
	.zero		588
